//
// Generated by NVIDIA NVVM Compiler
//
// Compiler Build ID: CL-36424714
// Cuda compilation tools, release 13.0, V13.0.88
// Based on NVVM 20.0.0
//

.version 9.0
.target sm_100
.address_size 64

	// .globl	default_function_kernel
// _ZZ23default_function_kernelE18left_matrix_shared has been demoted
// _ZZ23default_function_kernelE19right_matrix_shared has been demoted

.visible .entry default_function_kernel(
	.param .u64 .ptr .align 1 default_function_kernel_param_0,
	.param .u64 .ptr .align 1 default_function_kernel_param_1,
	.param .u64 .ptr .align 1 default_function_kernel_param_2
)
.maxntid 4
{
	.reg .b32 	%r<22>;
	.reg .b32 	%f<290>;
	.reg .b64 	%rd<13>;
	// demoted variable
	.shared .align 4 .b8 _ZZ23default_function_kernelE18left_matrix_shared[272];
	// demoted variable
	.shared .align 4 .b8 _ZZ23default_function_kernelE19right_matrix_shared[544];
	ld.param.u64 	%rd1, [default_function_kernel_param_0];
	ld.param.u64 	%rd2, [default_function_kernel_param_1];
	ld.param.u64 	%rd3, [default_function_kernel_param_2];
	cvta.to.global.u64 	%rd4, %rd2;
	cvta.to.global.u64 	%rd5, %rd3;
	cvta.to.global.u64 	%rd6, %rd1;
	mov.u32 	%r1, %ctaid.x;
	mul.lo.s32 	%r2, %r1, 68;
	mov.u32 	%r3, %tid.x;
	or.b32  	%r4, %r2, %r3;
	mul.wide.u32 	%rd7, %r4, 4;
	add.s64 	%rd8, %rd4, %rd7;
	ld.global.nc.f32 	%f1, [%rd8];
	shl.b32 	%r5, %r3, 2;
	mov.u32 	%r6, _ZZ23default_function_kernelE18left_matrix_shared;
	add.s32 	%r7, %r6, %r5;
	st.shared.f32 	[%r7], %f1;
	ld.global.nc.f32 	%f2, [%rd8+16];
	st.shared.f32 	[%r7+16], %f2;
	ld.global.nc.f32 	%f3, [%rd8+32];
	st.shared.f32 	[%r7+32], %f3;
	ld.global.nc.f32 	%f4, [%rd8+48];
	st.shared.f32 	[%r7+48], %f4;
	ld.global.nc.f32 	%f5, [%rd8+64];
	st.shared.f32 	[%r7+64], %f5;
	ld.global.nc.f32 	%f6, [%rd8+80];
	st.shared.f32 	[%r7+80], %f6;
	ld.global.nc.f32 	%f7, [%rd8+96];
	st.shared.f32 	[%r7+96], %f7;
	ld.global.nc.f32 	%f8, [%rd8+112];
	st.shared.f32 	[%r7+112], %f8;
	ld.global.nc.f32 	%f9, [%rd8+128];
	st.shared.f32 	[%r7+128], %f9;
	ld.global.nc.f32 	%f10, [%rd8+144];
	st.shared.f32 	[%r7+144], %f10;
	ld.global.nc.f32 	%f11, [%rd8+160];
	st.shared.f32 	[%r7+160], %f11;
	ld.global.nc.f32 	%f12, [%rd8+176];
	st.shared.f32 	[%r7+176], %f12;
	ld.global.nc.f32 	%f13, [%rd8+192];
	st.shared.f32 	[%r7+192], %f13;
	ld.global.nc.f32 	%f14, [%rd8+208];
	st.shared.f32 	[%r7+208], %f14;
	ld.global.nc.f32 	%f15, [%rd8+224];
	st.shared.f32 	[%r7+224], %f15;
	ld.global.nc.f32 	%f16, [%rd8+240];
	st.shared.f32 	[%r7+240], %f16;
	ld.global.nc.f32 	%f17, [%rd8+256];
	st.shared.f32 	[%r7+256], %f17;
	shl.b32 	%r8, %r3, 1;
	mov.u32 	%r9, _ZZ23default_function_kernelE19right_matrix_shared;
	shl.b32 	%r10, %r3, 3;
	add.s32 	%r11, %r9, %r10;
	mul.wide.u32 	%rd9, %r8, 4;
	add.s64 	%rd10, %rd5, %rd9;
	ld.global.nc.v2.f32 	{%f18, %f19}, [%rd10];
	st.shared.v2.f32 	[%r11], {%f18, %f19};
	ld.global.nc.v2.f32 	{%f20, %f21}, [%rd10+32];
	st.shared.v2.f32 	[%r11+32], {%f20, %f21};
	ld.global.nc.v2.f32 	{%f22, %f23}, [%rd10+64];
	st.shared.v2.f32 	[%r11+64], {%f22, %f23};
	ld.global.nc.v2.f32 	{%f24, %f25}, [%rd10+96];
	st.shared.v2.f32 	[%r11+96], {%f24, %f25};
	ld.global.nc.v2.f32 	{%f26, %f27}, [%rd10+128];
	st.shared.v2.f32 	[%r11+128], {%f26, %f27};
	ld.global.nc.v2.f32 	{%f28, %f29}, [%rd10+160];
	st.shared.v2.f32 	[%r11+160], {%f28, %f29};
	ld.global.nc.v2.f32 	{%f30, %f31}, [%rd10+192];
	st.shared.v2.f32 	[%r11+192], {%f30, %f31};
	ld.global.nc.v2.f32 	{%f32, %f33}, [%rd10+224];
	st.shared.v2.f32 	[%r11+224], {%f32, %f33};
	ld.global.nc.v2.f32 	{%f34, %f35}, [%rd10+256];
	st.shared.v2.f32 	[%r11+256], {%f34, %f35};
	ld.global.nc.v2.f32 	{%f36, %f37}, [%rd10+288];
	st.shared.v2.f32 	[%r11+288], {%f36, %f37};
	ld.global.nc.v2.f32 	{%f38, %f39}, [%rd10+320];
	st.shared.v2.f32 	[%r11+320], {%f38, %f39};
	ld.global.nc.v2.f32 	{%f40, %f41}, [%rd10+352];
	st.shared.v2.f32 	[%r11+352], {%f40, %f41};
	ld.global.nc.v2.f32 	{%f42, %f43}, [%rd10+384];
	st.shared.v2.f32 	[%r11+384], {%f42, %f43};
	ld.global.nc.v2.f32 	{%f44, %f45}, [%rd10+416];
	st.shared.v2.f32 	[%r11+416], {%f44, %f45};
	ld.global.nc.v2.f32 	{%f46, %f47}, [%rd10+448];
	st.shared.v2.f32 	[%r11+448], {%f46, %f47};
	ld.global.nc.v2.f32 	{%f48, %f49}, [%rd10+480];
	st.shared.v2.f32 	[%r11+480], {%f48, %f49};
	ld.global.nc.v2.f32 	{%f50, %f51}, [%rd10+512];
	st.shared.v2.f32 	[%r11+512], {%f50, %f51};
	bar.sync 	0;
	shr.u32 	%r12, %r3, 1;
	and.b32  	%r13, %r5, 4;
	mad.lo.s32 	%r14, %r12, 136, %r6;
	ld.shared.f32 	%f52, [%r14];
	shl.b32 	%r15, %r3, 4;
	and.b32  	%r16, %r15, 16;
	add.s32 	%r17, %r9, %r16;
	ld.shared.f32 	%f53, [%r17];
	fma.rn.f32 	%f54, %f52, %f53, 0f00000000;
	ld.shared.f32 	%f55, [%r17+4];
	fma.rn.f32 	%f56, %f52, %f55, 0f00000000;
	ld.shared.f32 	%f57, [%r14+68];
	fma.rn.f32 	%f58, %f57, %f53, 0f00000000;
	fma.rn.f32 	%f59, %f57, %f55, 0f00000000;
	ld.shared.f32 	%f60, [%r14+4];
	ld.shared.f32 	%f61, [%r17+32];
	fma.rn.f32 	%f62, %f60, %f61, %f54;
	ld.shared.f32 	%f63, [%r17+36];
	fma.rn.f32 	%f64, %f60, %f63, %f56;
	ld.shared.f32 	%f65, [%r14+72];
	fma.rn.f32 	%f66, %f65, %f61, %f58;
	fma.rn.f32 	%f67, %f65, %f63, %f59;
	ld.shared.f32 	%f68, [%r14+8];
	ld.shared.f32 	%f69, [%r17+64];
	fma.rn.f32 	%f70, %f68, %f69, %f62;
	ld.shared.f32 	%f71, [%r17+68];
	fma.rn.f32 	%f72, %f68, %f71, %f64;
	ld.shared.f32 	%f73, [%r14+76];
	fma.rn.f32 	%f74, %f73, %f69, %f66;
	fma.rn.f32 	%f75, %f73, %f71, %f67;
	ld.shared.f32 	%f76, [%r14+12];
	ld.shared.f32 	%f77, [%r17+96];
	fma.rn.f32 	%f78, %f76, %f77, %f70;
	ld.shared.f32 	%f79, [%r17+100];
	fma.rn.f32 	%f80, %f76, %f79, %f72;
	ld.shared.f32 	%f81, [%r14+80];
	fma.rn.f32 	%f82, %f81, %f77, %f74;
	fma.rn.f32 	%f83, %f81, %f79, %f75;
	ld.shared.f32 	%f84, [%r14+16];
	ld.shared.f32 	%f85, [%r17+128];
	fma.rn.f32 	%f86, %f84, %f85, %f78;
	ld.shared.f32 	%f87, [%r17+132];
	fma.rn.f32 	%f88, %f84, %f87, %f80;
	ld.shared.f32 	%f89, [%r14+84];
	fma.rn.f32 	%f90, %f89, %f85, %f82;
	fma.rn.f32 	%f91, %f89, %f87, %f83;
	ld.shared.f32 	%f92, [%r14+20];
	ld.shared.f32 	%f93, [%r17+160];
	fma.rn.f32 	%f94, %f92, %f93, %f86;
	ld.shared.f32 	%f95, [%r17+164];
	fma.rn.f32 	%f96, %f92, %f95, %f88;
	ld.shared.f32 	%f97, [%r14+88];
	fma.rn.f32 	%f98, %f97, %f93, %f90;
	fma.rn.f32 	%f99, %f97, %f95, %f91;
	ld.shared.f32 	%f100, [%r14+24];
	ld.shared.f32 	%f101, [%r17+192];
	fma.rn.f32 	%f102, %f100, %f101, %f94;
	ld.shared.f32 	%f103, [%r17+196];
	fma.rn.f32 	%f104, %f100, %f103, %f96;
	ld.shared.f32 	%f105, [%r14+92];
	fma.rn.f32 	%f106, %f105, %f101, %f98;
	fma.rn.f32 	%f107, %f105, %f103, %f99;
	ld.shared.f32 	%f108, [%r14+28];
	ld.shared.f32 	%f109, [%r17+224];
	fma.rn.f32 	%f110, %f108, %f109, %f102;
	ld.shared.f32 	%f111, [%r17+228];
	fma.rn.f32 	%f112, %f108, %f111, %f104;
	ld.shared.f32 	%f113, [%r14+96];
	fma.rn.f32 	%f114, %f113, %f109, %f106;
	fma.rn.f32 	%f115, %f113, %f111, %f107;
	ld.shared.f32 	%f116, [%r14+32];
	ld.shared.f32 	%f117, [%r17+256];
	fma.rn.f32 	%f118, %f116, %f117, %f110;
	ld.shared.f32 	%f119, [%r17+260];
	fma.rn.f32 	%f120, %f116, %f119, %f112;
	ld.shared.f32 	%f121, [%r14+100];
	fma.rn.f32 	%f122, %f121, %f117, %f114;
	fma.rn.f32 	%f123, %f121, %f119, %f115;
	ld.shared.f32 	%f124, [%r14+36];
	ld.shared.f32 	%f125, [%r17+288];
	fma.rn.f32 	%f126, %f124, %f125, %f118;
	ld.shared.f32 	%f127, [%r17+292];
	fma.rn.f32 	%f128, %f124, %f127, %f120;
	ld.shared.f32 	%f129, [%r14+104];
	fma.rn.f32 	%f130, %f129, %f125, %f122;
	fma.rn.f32 	%f131, %f129, %f127, %f123;
	ld.shared.f32 	%f132, [%r14+40];
	ld.shared.f32 	%f133, [%r17+320];
	fma.rn.f32 	%f134, %f132, %f133, %f126;
	ld.shared.f32 	%f135, [%r17+324];
	fma.rn.f32 	%f136, %f132, %f135, %f128;
	ld.shared.f32 	%f137, [%r14+108];
	fma.rn.f32 	%f138, %f137, %f133, %f130;
	fma.rn.f32 	%f139, %f137, %f135, %f131;
	ld.shared.f32 	%f140, [%r14+44];
	ld.shared.f32 	%f141, [%r17+352];
	fma.rn.f32 	%f142, %f140, %f141, %f134;
	ld.shared.f32 	%f143, [%r17+356];
	fma.rn.f32 	%f144, %f140, %f143, %f136;
	ld.shared.f32 	%f145, [%r14+112];
	fma.rn.f32 	%f146, %f145, %f141, %f138;
	fma.rn.f32 	%f147, %f145, %f143, %f139;
	ld.shared.f32 	%f148, [%r14+48];
	ld.shared.f32 	%f149, [%r17+384];
	fma.rn.f32 	%f150, %f148, %f149, %f142;
	ld.shared.f32 	%f151, [%r17+388];
	fma.rn.f32 	%f152, %f148, %f151, %f144;
	ld.shared.f32 	%f153, [%r14+116];
	fma.rn.f32 	%f154, %f153, %f149, %f146;
	fma.rn.f32 	%f155, %f153, %f151, %f147;
	ld.shared.f32 	%f156, [%r14+52];
	ld.shared.f32 	%f157, [%r17+416];
	fma.rn.f32 	%f158, %f156, %f157, %f150;
	ld.shared.f32 	%f159, [%r17+420];
	fma.rn.f32 	%f160, %f156, %f159, %f152;
	ld.shared.f32 	%f161, [%r14+120];
	fma.rn.f32 	%f162, %f161, %f157, %f154;
	fma.rn.f32 	%f163, %f161, %f159, %f155;
	ld.shared.f32 	%f164, [%r14+56];
	ld.shared.f32 	%f165, [%r17+448];
	fma.rn.f32 	%f166, %f164, %f165, %f158;
	ld.shared.f32 	%f167, [%r17+452];
	fma.rn.f32 	%f168, %f164, %f167, %f160;
	ld.shared.f32 	%f169, [%r14+124];
	fma.rn.f32 	%f170, %f169, %f165, %f162;
	fma.rn.f32 	%f171, %f169, %f167, %f163;
	ld.shared.f32 	%f172, [%r14+60];
	ld.shared.f32 	%f173, [%r17+480];
	fma.rn.f32 	%f174, %f172, %f173, %f166;
	ld.shared.f32 	%f175, [%r17+484];
	fma.rn.f32 	%f176, %f172, %f175, %f168;
	ld.shared.f32 	%f177, [%r14+128];
	fma.rn.f32 	%f178, %f177, %f173, %f170;
	fma.rn.f32 	%f179, %f177, %f175, %f171;
	ld.shared.f32 	%f180, [%r14+64];
	ld.shared.f32 	%f181, [%r17+512];
	fma.rn.f32 	%f182, %f180, %f181, %f174;
	ld.shared.f32 	%f183, [%r17+516];
	fma.rn.f32 	%f184, %f180, %f183, %f176;
	ld.shared.f32 	%f185, [%r14+132];
	fma.rn.f32 	%f186, %f185, %f181, %f178;
	fma.rn.f32 	%f187, %f185, %f183, %f179;
	ld.shared.f32 	%f188, [%r17+8];
	fma.rn.f32 	%f189, %f52, %f188, 0f00000000;
	ld.shared.f32 	%f190, [%r17+12];
	fma.rn.f32 	%f191, %f52, %f190, 0f00000000;
	fma.rn.f32 	%f192, %f57, %f188, 0f00000000;
	fma.rn.f32 	%f193, %f57, %f190, 0f00000000;
	ld.shared.f32 	%f194, [%r17+40];
	fma.rn.f32 	%f195, %f60, %f194, %f189;
	ld.shared.f32 	%f196, [%r17+44];
	fma.rn.f32 	%f197, %f60, %f196, %f191;
	fma.rn.f32 	%f198, %f65, %f194, %f192;
	fma.rn.f32 	%f199, %f65, %f196, %f193;
	ld.shared.f32 	%f200, [%r17+72];
	fma.rn.f32 	%f201, %f68, %f200, %f195;
	ld.shared.f32 	%f202, [%r17+76];
	fma.rn.f32 	%f203, %f68, %f202, %f197;
	fma.rn.f32 	%f204, %f73, %f200, %f198;
	fma.rn.f32 	%f205, %f73, %f202, %f199;
	ld.shared.f32 	%f206, [%r17+104];
	fma.rn.f32 	%f207, %f76, %f206, %f201;
	ld.shared.f32 	%f208, [%r17+108];
	fma.rn.f32 	%f209, %f76, %f208, %f203;
	fma.rn.f32 	%f210, %f81, %f206, %f204;
	fma.rn.f32 	%f211, %f81, %f208, %f205;
	ld.shared.f32 	%f212, [%r17+136];
	fma.rn.f32 	%f213, %f84, %f212, %f207;
	ld.shared.f32 	%f214, [%r17+140];
	fma.rn.f32 	%f215, %f84, %f214, %f209;
	fma.rn.f32 	%f216, %f89, %f212, %f210;
	fma.rn.f32 	%f217, %f89, %f214, %f211;
	ld.shared.f32 	%f218, [%r17+168];
	fma.rn.f32 	%f219, %f92, %f218, %f213;
	ld.shared.f32 	%f220, [%r17+172];
	fma.rn.f32 	%f221, %f92, %f220, %f215;
	fma.rn.f32 	%f222, %f97, %f218, %f216;
	fma.rn.f32 	%f223, %f97, %f220, %f217;
	ld.shared.f32 	%f224, [%r17+200];
	fma.rn.f32 	%f225, %f100, %f224, %f219;
	ld.shared.f32 	%f226, [%r17+204];
	fma.rn.f32 	%f227, %f100, %f226, %f221;
	fma.rn.f32 	%f228, %f105, %f224, %f222;
	fma.rn.f32 	%f229, %f105, %f226, %f223;
	ld.shared.f32 	%f230, [%r17+232];
	fma.rn.f32 	%f231, %f108, %f230, %f225;
	ld.shared.f32 	%f232, [%r17+236];
	fma.rn.f32 	%f233, %f108, %f232, %f227;
	fma.rn.f32 	%f234, %f113, %f230, %f228;
	fma.rn.f32 	%f235, %f113, %f232, %f229;
	ld.shared.f32 	%f236, [%r17+264];
	fma.rn.f32 	%f237, %f116, %f236, %f231;
	ld.shared.f32 	%f238, [%r17+268];
	fma.rn.f32 	%f239, %f116, %f238, %f233;
	fma.rn.f32 	%f240, %f121, %f236, %f234;
	fma.rn.f32 	%f241, %f121, %f238, %f235;
	ld.shared.f32 	%f242, [%r17+296];
	fma.rn.f32 	%f243, %f124, %f242, %f237;
	ld.shared.f32 	%f244, [%r17+300];
	fma.rn.f32 	%f245, %f124, %f244, %f239;
	fma.rn.f32 	%f246, %f129, %f242, %f240;
	fma.rn.f32 	%f247, %f129, %f244, %f241;
	ld.shared.f32 	%f248, [%r17+328];
	fma.rn.f32 	%f249, %f132, %f248, %f243;
	ld.shared.f32 	%f250, [%r17+332];
	fma.rn.f32 	%f251, %f132, %f250, %f245;
	fma.rn.f32 	%f252, %f137, %f248, %f246;
	fma.rn.f32 	%f253, %f137, %f250, %f247;
	ld.shared.f32 	%f254, [%r17+360];
	fma.rn.f32 	%f255, %f140, %f254, %f249;
	ld.shared.f32 	%f256, [%r17+364];
	fma.rn.f32 	%f257, %f140, %f256, %f251;
	fma.rn.f32 	%f258, %f145, %f254, %f252;
	fma.rn.f32 	%f259, %f145, %f256, %f253;
	ld.shared.f32 	%f260, [%r17+392];
	fma.rn.f32 	%f261, %f148, %f260, %f255;
	ld.shared.f32 	%f262, [%r17+396];
	fma.rn.f32 	%f263, %f148, %f262, %f257;
	fma.rn.f32 	%f264, %f153, %f260, %f258;
	fma.rn.f32 	%f265, %f153, %f262, %f259;
	ld.shared.f32 	%f266, [%r17+424];
	fma.rn.f32 	%f267, %f156, %f266, %f261;
	ld.shared.f32 	%f268, [%r17+428];
	fma.rn.f32 	%f269, %f156, %f268, %f263;
	fma.rn.f32 	%f270, %f161, %f266, %f264;
	fma.rn.f32 	%f271, %f161, %f268, %f265;
	ld.shared.f32 	%f272, [%r17+456];
	fma.rn.f32 	%f273, %f164, %f272, %f267;
	ld.shared.f32 	%f274, [%r17+460];
	fma.rn.f32 	%f275, %f164, %f274, %f269;
	fma.rn.f32 	%f276, %f169, %f272, %f270;
	fma.rn.f32 	%f277, %f169, %f274, %f271;
	ld.shared.f32 	%f278, [%r17+488];
	fma.rn.f32 	%f279, %f172, %f278, %f273;
	ld.shared.f32 	%f280, [%r17+492];
	fma.rn.f32 	%f281, %f172, %f280, %f275;
	fma.rn.f32 	%f282, %f177, %f278, %f276;
	fma.rn.f32 	%f283, %f177, %f280, %f277;
	ld.shared.f32 	%f284, [%r17+520];
	fma.rn.f32 	%f285, %f180, %f284, %f279;
	ld.shared.f32 	%f286, [%r17+524];
	fma.rn.f32 	%f287, %f180, %f286, %f281;
	fma.rn.f32 	%f288, %f185, %f284, %f282;
	fma.rn.f32 	%f289, %f185, %f286, %f283;
	shl.b32 	%r18, %r1, 5;
	and.b32  	%r19, %r10, 16;
	or.b32  	%r20, %r19, %r18;
	or.b32  	%r21, %r20, %r13;
	mul.wide.u32 	%rd11, %r21, 4;
	add.s64 	%rd12, %rd6, %rd11;
	st.global.f32 	[%rd12], %f182;
	st.global.f32 	[%rd12+4], %f184;
	st.global.f32 	[%rd12+8], %f285;
	st.global.f32 	[%rd12+12], %f287;
	st.global.f32 	[%rd12+32], %f186;
	st.global.f32 	[%rd12+36], %f187;
	st.global.f32 	[%rd12+40], %f288;
	st.global.f32 	[%rd12+44], %f289;
	ret;

}


// ===== COMPILED SASS (sm_100) =====

	.target	sm_100

	.elftype	@"ET_EXEC"


//--------------------- .note.nv.tkinfo           --------------------------
	.section	.note.nv.tkinfo,"",@"SHT_NOTE"
	.sectionflags	@"SHF_NOTE_NV_TKINFO"
	.tkinfo
        /*0018*/ 	.word	0x00000002
        /*0030*/ 	.string	""
        /*0030*/ 	.string	"ptxas"
        /*0030*/ 	.string	"Cuda compilation tools, release 13.0, V13.0.88"
        /*0030*/ 	.string	"Build cuda_13.0.r13.0/compiler.36424714_0"
        /*0030*/ 	.string	"-arch sm_100 -m 64 "



//--------------------- .note.nv.cuinfo           --------------------------
	.section	.note.nv.cuinfo,"",@"SHT_NOTE"
	.sectionflags	@"SHF_NOTE_NV_CUINFO"
        /*0018*/ 	.short	0x0002
        /*001a*/ 	.short	0x0064
        /*001c*/ 	.short	0x0082
	.zero		2


//--------------------- .nv.info                  --------------------------
	.section	.nv.info,"",@"SHT_CUDA_INFO"
	.align	4


	//----- nvinfo : EIATTR_REGCOUNT
	.align		4
        /*0000*/ 	.byte	0x04, 0x2f
        /*0002*/ 	.short	(.L_1 - .L_0)
	.align		4
.L_0:
        /*0004*/ 	.word	index@(default_function_kernel)
        /*0008*/ 	.word	0x0000003e


	//----- nvinfo : EIATTR_FRAME_SIZE
	.align		4
.L_1:
        /*000c*/ 	.byte	0x04, 0x11
        /*000e*/ 	.short	(.L_3 - .L_2)
	.align		4
.L_2:
        /*0010*/ 	.word	index@(default_function_kernel)
        /*0014*/ 	.word	0x00000000


	//----- nvinfo : EIATTR_MIN_STACK_SIZE
	.align		4
.L_3:
        /*0018*/ 	.byte	0x04, 0x12
        /*001a*/ 	.short	(.L_5 - .L_4)
	.align		4
.L_4:
        /*001c*/ 	.word	index@(default_function_kernel)
        /*0020*/ 	.word	0x00000000
.L_5:


//--------------------- .nv.compat                --------------------------
	.section	.nv.compat,"",@"SHT_CUDA_COMPAT_INFO"
	.align	4
        /*0000*/ 	.byte	0x02, 0x09, 0x00, 0x00, 0x02, 0x02, 0x01, 0x00, 0x02, 0x05, 0x05, 0x00, 0x03, 0x07, 0x01, 0x01
        /*0010*/ 	.byte	0x02, 0x03, 0x00, 0x00, 0x02, 0x06, 0x01, 0x00, 0x04, 0x0b, 0x08, 0x00, 0x09, 0x00, 0x00, 0x00
        /*0020*/ 	.byte	0x00, 0x00, 0x00, 0x00


//--------------------- .nv.info.default_function_kernel --------------------------
	.section	.nv.info.default_function_kernel,"",@"SHT_CUDA_INFO"
	.sectionflags	@""
	.align	4


	//----- nvinfo : EIATTR_CUDA_API_VERSION
	.align		4
        /*0000*/ 	.byte	0x04, 0x37
        /*0002*/ 	.short	(.L_7 - .L_6)
.L_6:
        /*0004*/ 	.word	0x00000082


	//----- nvinfo : EIATTR_KPARAM_INFO
	.align		4
.L_7:
        /*0008*/ 	.byte	0x04, 0x17
        /*000a*/ 	.short	(.L_9 - .L_8)
.L_8:
        /*000c*/ 	.word	0x00000000
        /*0010*/ 	.short	0x0002
        /*0012*/ 	.short	0x0010
        /*0014*/ 	.byte	0x00, 0xf5, 0x21, 0x00


	//----- nvinfo : EIATTR_KPARAM_INFO
	.align		4
.L_9:
        /*0018*/ 	.byte	0x04, 0x17
        /*001a*/ 	.short	(.L_11 - .L_10)
.L_10:
        /*001c*/ 	.word	0x00000000
        /*0020*/ 	.short	0x0001
        /*0022*/ 	.short	0x0008
        /*0024*/ 	.byte	0x00, 0xf5, 0x21, 0x00


	//----- nvinfo : EIATTR_KPARAM_INFO
	.align		4
.L_11:
        /*0028*/ 	.byte	0x04, 0x17
        /*002a*/ 	.short	(.L_13 - .L_12)
.L_12:
        /*002c*/ 	.word	0x00000000
        /*0030*/ 	.short	0x0000
        /*0032*/ 	.short	0x0000
        /*0034*/ 	.byte	0x00, 0xf5, 0x21, 0x00


	//----- nvinfo : EIATTR_SPARSE_MMA_MASK
	.align		4
.L_13:
        /*0038*/ 	.byte	0x03, 0x50
        /*003a*/ 	.short	0x0000


	//----- nvinfo : EIATTR_MAXREG_COUNT
	.align		4
        /*003c*/ 	.byte	0x03, 0x1b
        /*003e*/ 	.short	0x00ff


	//----- nvinfo : EIATTR_NUM_BARRIERS
	.align		4
        /*0040*/ 	.byte	0x02, 0x4c
        /*0042*/ 	.byte	0x01
	.zero		1


	//----- nvinfo : EIATTR_MERCURY_ISA_VERSION
	.align		4
        /*0044*/ 	.byte	0x03, 0x5f
        /*0046*/ 	.short	0x0101


	//----- nvinfo : EIATTR_VRC_CTA_INIT_COUNT
	.align		4
        /*0048*/ 	.byte	0x02, 0x4a
	.zero		1
	.zero		1


	//----- nvinfo : EIATTR_EXIT_INSTR_OFFSETS
	.align		4
        /*004c*/ 	.byte	0x04, 0x1c
        /*004e*/ 	.short	(.L_15 - .L_14)


	//   ....[0]....
.L_14:
        /*0050*/ 	.word	0x00001170


	//----- nvinfo : EIATTR_MAX_THREADS
	.align		4
.L_15:
        /*0054*/ 	.byte	0x04, 0x05
        /*0056*/ 	.short	(.L_17 - .L_16)
.L_16:
        /*0058*/ 	.word	0x00000004
        /*005c*/ 	.word	0x00000001
        /*0060*/ 	.word	0x00000001


	//----- nvinfo : EIATTR_CBANK_PARAM_SIZE
	.align		4
.L_17:
        /*0064*/ 	.byte	0x03, 0x19
        /*0066*/ 	.short	0x0018


	//----- nvinfo : EIATTR_PARAM_CBANK
	.align		4
        /*0068*/ 	.byte	0x04, 0x0a
        /*006a*/ 	.short	(.L_19 - .L_18)
	.align		4
.L_18:
        /*006c*/ 	.word	index@(.nv.constant0.default_function_kernel)
        /*0070*/ 	.short	0x0380
        /*0072*/ 	.short	0x0018


	//----- nvinfo : EIATTR_SW_WAR
	.align		4
.L_19:
        /*0074*/ 	.byte	0x04, 0x36
        /*0076*/ 	.short	(.L_21 - .L_20)
.L_20:
        /*0078*/ 	.word	0x00000008
.L_21:


//--------------------- .nv.callgraph             --------------------------
	.section	.nv.callgraph,"",@"SHT_CUDA_CALLGRAPH"
	.align	4
	.sectionentsize	8
	.align		4
        /*0000*/ 	.word	0x00000000
	.align		4
        /*0004*/ 	.word	0xffffffff
	.align		4
        /*0008*/ 	.word	0x00000000
	.align		4
        /*000c*/ 	.word	0xfffffffe
	.align		4
        /*0010*/ 	.word	0x00000000
	.align		4
        /*0014*/ 	.word	0xfffffffd
	.align		4
        /*0018*/ 	.word	0x00000000
	.align		4
        /*001c*/ 	.word	0xfffffffc


//--------------------- .text.default_function_kernel --------------------------
	.section	.text.default_function_kernel,"ax",@progbits
	.align	128
        .global         default_function_kernel
        .type           default_function_kernel,@function
        .size           default_function_kernel,(.L_x_1 - default_function_kernel)
        .other          default_function_kernel,@"STO_CUDA_ENTRY STV_DEFAULT"
default_function_kernel:
.text.default_function_kernel:
[----:B------:R-:W-:Y:S01]  /*0000*/  LDC R1, c[0x0][0x37c] ;  /* 0x0000df00ff017b82 */ /* 0x000fe20000000800 */
[----:B------:R-:W0:Y:S07]  /*0010*/  S2R R11, SR_CTAID.X ;  /* 0x00000000000b7919 */ /* 0x000e2e0000002500 */
[----:B------:R-:W1:Y:S01]  /*0020*/  LDC.64 R12, c[0x0][0x388] ;  /* 0x0000e200ff0c7b82 */ /* 0x000e620000000a00 */
[----:B------:R-:W2:Y:S01]  /*0030*/  LDCU.64 UR8, c[0x0][0x358] ;  /* 0x00006b00ff0877ac */ /* 0x000ea20008000a00 */
[----:B------:R-:W3:Y:S06]  /*0040*/  S2R R10, SR_TID.X ;  /* 0x00000000000a7919 */ /* 0x000eec0000002100 */
[----:B------:R-:W4:Y:S01]  /*0050*/  LDC.64 R38, c[0x0][0x390] ;  /* 0x0000e400ff267b82 */ /* 0x000f220000000a00 */
[----:B0-----:R-:W-:-:S05]  /*0060*/  IMAD R3, R11, 0x44, RZ ;  /* 0x000000440b037824 */ /* 0x001fca00078e02ff */
[----:B---3--:R-:W-:-:S05]  /*0070*/  LOP3.LUT R3, R3, R10, RZ, 0xfc, !PT ;  /* 0x0000000a03037212 */ /* 0x008fca00078efcff */
[----:B-1----:R-:W-:Y:S01]  /*0080*/  IMAD.WIDE.U32 R12, R3, 0x4, R12 ;  /* 0x00000004030c7825 */ /* 0x002fe200078e000c */
[----:B------:R-:W-:-:S04]  /*0090*/  SHF.L.U32 R3, R10, 0x1, RZ ;  /* 0x000000010a037819 */ /* 0x000fc800000006ff */
[----:B--2---:R-:W2:Y:S01]  /*00a0*/  LDG.E.CONSTANT R41, desc[UR8][R12.64] ;  /* 0x000000080c297981 */ /* 0x004ea2000c1e9900 */
[----:B----4-:R-:W-:-:S03]  /*00b0*/  IMAD.WIDE.U32 R38, R3, 0x4, R38 ;  /* 0x0000000403267825 */ /* 0x010fc600078e0026 */
[----:B------:R-:W3:Y:S04]  /*00c0*/  LDG.E.CONSTANT R44, desc[UR8][R12.64+0x10] ;  /* 0x000010080c2c7981 */ /* 0x000ee8000c1e9900 */
[----:B------:R-:W4:Y:S04]  /*00d0*/  LDG.E.CONSTANT R42, desc[UR8][R12.64+0x20] ;  /* 0x000020080c2a7981 */ /* 0x000f28000c1e9900 */
[----:B------:R-:W5:Y:S04]  /*00e0*/  LDG.E.CONSTANT R43, desc[UR8][R12.64+0x30] ;  /* 0x000030080c2b7981 */ /* 0x000f68000c1e9900 */
        /* <DEDUP_REMOVED lines=13> */
[----:B------:R-:W5:Y:S04]  /*01c0*/  LDG.E.64.CONSTANT R2, desc[UR8][R38.64] ;  /* 0x0000000826027981 */ /* 0x000f68000c1e9b00 */
        /* <DEDUP_REMOVED lines=15> */
[----:B------:R0:W5:Y:S01]  /*02c0*/  LDG.E.64.CONSTANT R36, desc[UR8][R38.64+0x200] ;  /* 0x0002000826247981 */ /* 0x000162000c1e9b00 */
[----:B------:R-:W1:Y:S01]  /*02d0*/  S2UR UR5, SR_CgaCtaId ;  /* 0x00000000000579c3 */ /* 0x000e620000008800 */
[----:B------:R-:W-:Y:S01]  /*02e0*/  UMOV UR4, 0x400 ;  /* 0x0000040000047882 */ /* 0x000fe20000000000 */
[----:B------:R-:W-:-:S02]  /*02f0*/  SHF.L.U32 R56, R10, 0x2, RZ ;  /* 0x000000020a387819 */ /* 0x000fc400000006ff */
[----:B------:R-:W-:Y:S02]  /*0300*/  SHF.R.U32.HI R0, RZ, 0x1, R10 ;  /* 0x00000001ff007819 */ /* 0x000fe4000001160a */
[C---:B0-----:R-:W-:Y:S01]  /*0310*/  SHF.L.U32 R38, R10.reuse, 0x3, RZ ;  /* 0x000000030a267819 */ /* 0x041fe200000006ff */
[----:B------:R-:W0:Y:S01]  /*0320*/  S2R R39, SR_TID.X ;  /* 0x0000000000277919 */ /* 0x000e220000002100 */
[----:B------:R-:W-:-:S04]  /*0330*/  SHF.L.U32 R10, R10, 0x4, RZ ;  /* 0x000000040a0a7819 */ /* 0x000fc800000006ff */
[----:B------:R-:W-:Y:S01]  /*0340*/  LOP3.LUT R10, R10, 0x10, RZ, 0xc0, !PT ;  /* 0x000000100a0a7812 */ /* 0x000fe200078ec0ff */
[----:B-1----:R-:W-:Y:S02]  /*0350*/  ULEA UR6, UR5, UR4, 0x18 ;  /* 0x0000000405067291 */ /* 0x002fe4000f8ec0ff */
[----:B------:R-:W-:-:S04]  /*0360*/  UIADD3 UR4, UPT, UPT, UR4, 0x110, URZ ;  /* 0x0000011004047890 */ /* 0x000fc8000fffe0ff */
[----:B------:R-:W-:Y:S01]  /*0370*/  ULEA UR4, UR5, UR4, 0x18 ;  /* 0x0000000405047291 */ /* 0x000fe2000f8ec0ff */
[----:B------:R-:W-:-:S05]  /*0380*/  MOV R59, UR6 ;  /* 0x00000006003b7c02 */ /* 0x000fca0008000f00 */
[----:B------:R-:W-:Y:S01]  /*0390*/  IMAD R0, R0, 0x88, R59 ;  /* 0x0000008800007824 */ /* 0x000fe200078e023b */
[----:B--2---:R-:W-:Y:S04]  /*03a0*/  STS [R56+UR6], R41 ;  /* 0x0000002938007988 */ /* 0x004fe80008000806 */
[----:B---3--:R-:W-:Y:S04]  /*03b0*/  STS [R56+UR6+0x10], R44 ;  /* 0x0000102c38007988 */ /* 0x008fe80008000806 */
[----:B----4-:R-:W-:Y:S04]  /*03c0*/  STS [R56+UR6+0x20], R42 ;  /* 0x0000202a38007988 */ /* 0x010fe80008000806 */
[----:B-----5:R-:W-:Y:S04]  /*03d0*/  STS [R56+UR6+0x30], R43 ;  /* 0x0000302b38007988 */ /* 0x020fe80008000806 */
[----:B------:R-:W-:Y:S04]  /*03e0*/  STS [R56+UR6+0x40], R40 ;  /* 0x0000402838007988 */ /* 0x000fe80008000806 */
        /* <DEDUP_REMOVED lines=12> */
[----:B------:R-:W-:Y:S04]  /*04b0*/  STS.64 [R38+UR4], R2 ;  /* 0x0000000226007988 */ /* 0x000fe80008000a04 */
[----:B------:R-:W-:Y:S04]  /*04c0*/  STS.64 [R38+UR4+0x20], R4 ;  /* 0x0000200426007988 */ /* 0x000fe80008000a04 */
[----:B------:R-:W-:Y:S04]  /*04d0*/  STS.64 [R38+UR4+0x40], R6 ;  /* 0x0000400626007988 */ /* 0x000fe80008000a04 */
[----:B------:R-:W-:Y:S04]  /*04e0*/  STS.64 [R38+UR4+0x60], R8 ;  /* 0x0000600826007988 */ /* 0x000fe80008000a04 */
[----:B------:R0:W-:Y:S04]  /*04f0*/  STS.64 [R38+UR4+0x80], R14 ;  /* 0x0000800e26007988 */ /* 0x0001e80008000a04 */
[----:B------:R-:W-:Y:S04]  /*0500*/  STS.64 [R38+UR4+0xa0], R16 ;  /* 0x0000a01026007988 */ /* 0x000fe80008000a04 */
[----:B------:R-:W-:Y:S04]  /*0510*/  STS.64 [R38+UR4+0xc0], R18 ;  /* 0x0000c01226007988 */ /* 0x000fe80008000a04 */
[----:B------:R-:W-:Y:S01]  /*0520*/  STS.64 [R38+UR4+0xe0], R20 ;  /* 0x0000e01426007988 */ /* 0x000fe20008000a04 */
[----:B0-----:R-:W-:-:S02]  /*0530*/  SHF.L.U32 R14, R39, 0x3, RZ ;  /* 0x00000003270e7819 */ /* 0x001fc400000006ff */
[----:B------:R-:W-:Y:S01]  /*0540*/  SHF.L.U32 R39, R39, 0x2, RZ ;  /* 0x0000000227277819 */ /* 0x000fe200000006ff */
[----:B------:R-:W-:Y:S04]  /*0550*/  STS.64 [R38+UR4+0x100], R22 ;  /* 0x0001001626007988 */ /* 0x000fe80008000a04 */
[----:B------:R-:W-:Y:S04]  /*0560*/  STS.64 [R38+UR4+0x120], R24 ;  /* 0x0001201826007988 */ /* 0x000fe80008000a04 */
[----:B------:R-:W-:Y:S04]  /*0570*/  STS.64 [R38+UR4+0x140], R26 ;  /* 0x0001401a26007988 */ /* 0x000fe80008000a04 */
[----:B------:R-:W-:Y:S04]  /*0580*/  STS.64 [R38+UR4+0x160], R28 ;  /* 0x0001601c26007988 */ /* 0x000fe80008000a04 */
[----:B------:R-:W-:Y:S04]  /*0590*/  STS.64 [R38+UR4+0x180], R30 ;  /* 0x0001801e26007988 */ /* 0x000fe80008000a04 */
[----:B------:R-:W-:Y:S04]  /*05a0*/  STS.64 [R38+UR4+0x1a0], R32 ;  /* 0x0001a02026007988 */ /* 0x000fe80008000a04 */
[----:B------:R-:W-:Y:S04]  /*05b0*/  STS.64 [R38+UR4+0x1c0], R34 ;  /* 0x0001c02226007988 */ /* 0x000fe80008000a04 */
[----:B------:R0:W-:Y:S04]  /*05c0*/  STS.64 [R38+UR4+0x1e0], R12 ;  /* 0x0001e00c26007988 */ /* 0x0001e80008000a04 */
[----:B------:R-:W-:Y:S01]  /*05d0*/  STS.64 [R38+UR4+0x200], R36 ;  /* 0x0002002426007988 */ /* 0x000fe20008000a04 */
[----:B------:R-:W-:Y:S01]  /*05e0*/  BAR.SYNC.DEFER_BLOCKING 0x0 ;  /* 0x0000000000007b1d */ /* 0x000fe20000010000 */
[----:B0-----:R-:W-:-:S04]  /*05f0*/  LOP3.LUT R12, R14, 0x10, RZ, 0xc0, !PT ;  /* 0x000000100e0c7812 */ /* 0x001fc800078ec0ff */
[----:B------:R-:W-:Y:S02]  /*0600*/  LEA R11, R11, R12, 0x5 ;  /* 0x0000000c0b0b7211 */ /* 0x000fe400078e28ff */
[----:B------:R-:W-:-:S04]  /*0610*/  LOP3.LUT R12, R39, 0x4, RZ, 0xc0, !PT ;  /* 0x00000004270c7812 */ /* 0x000fc800078ec0ff */
[----:B------:R-:W-:Y:S01]  /*0620*/  IADD3 R11, PT, PT, R12, R11, RZ ;  /* 0x0000000b0c0b7210 */ /* 0x000fe20007ffe0ff */
[----:B------:R-:W-:Y:S04]  /*0630*/  LDS.64 R2, [R0] ;  /* 0x0000000000027984 */ /* 0x000fe80000000a00 */
[----:B------:R-:W0:Y:S04]  /*0640*/  LDS.128 R4, [R10+UR4] ;  /* 0x000000040a047984 */ /* 0x000e280008000c00 */
[----:B------:R-:W1:Y:S04]  /*0650*/  LDS.64 R8, [R0+0x40] ;  /* 0x0000400000087984 */ /* 0x000e680000000a00 */
[----:B------:R-:W2:Y:S04]  /*0660*/  LDS.128 R40, [R10+UR4+0x20] ;  /* 0x000020040a287984 */ /* 0x000ea80008000c00 */
[----:B------:R-:W3:Y:S04]  /*0670*/  LDS.64 R46, [R0+0x48] ;  /* 0x00004800002e7984 */ /* 0x000ee80000000a00 */
[----:B------:R-:W4:Y:S04]  /*0680*/  LDS.128 R20, [R10+UR4+0x40] ;  /* 0x000040040a147984 */ /* 0x000f280008000c00 */
[----:B------:R-:W5:Y:S04]  /*0690*/  LDS.64 R44, [R0+0x8] ;  /* 0x00000800002c7984 */ /* 0x000f680000000a00 */
[----:B------:R-:W5:Y:S04]  /*06a0*/  LDS.128 R28, [R10+UR4+0x60] ;  /* 0x000060040a1c7984 */ /* 0x000f680008000c00 */
[----:B------:R-:W5:Y:S04]  /*06b0*/  LDS.64 R32, [R0+0x50] ;  /* 0x0000500000207984 */ /* 0x000f680000000a00 */
[----:B------:R-:W5:Y:S04]  /*06c0*/  LDS.128 R24, [R10+UR4+0x80] ;  /* 0x000080040a187984 */ /* 0x000f680008000c00 */
[----:B------:R-:W5:Y:S04]  /*06d0*/  LDS.64 R36, [R0+0x10] ;  /* 0x0000100000247984 */ /* 0x000f680000000a00 */
[----:B------:R-:W5:Y:S01]  /*06e0*/  LDS.128 R16, [R10+UR4+0xa0] ;  /* 0x0000a0040a107984 */ /* 0x000f620008000c00 */
[C---:B0-----:R-:W-:Y:S01]  /*06f0*/  FFMA R13, R2.reuse, R4, RZ ;  /* 0x00000004020d7223 */ /* 0x041fe200000000ff */
[-C--:B------:R-:W-:Y:S01]  /*0700*/  FFMA R35, R2, R6.reuse, RZ ;  /* 0x0000000602237223 */ /* 0x080fe200000000ff */
[----:B-1----:R-:W-:Y:S01]  /*0710*/  FFMA R15, R4, R9, RZ ;  /* 0x00000009040f7223 */ /* 0x002fe200000000ff */
[C---:B------:R-:W-:Y:S01]  /*0720*/  FFMA R4, R2.reuse, R5, RZ ;  /* 0x0000000502047223 */ /* 0x040fe200000000ff */
[-C--:B------:R-:W-:Y:S01]  /*0730*/  FFMA R2, R2, R7.reuse, RZ ;  /* 0x0000000702027223 */ /* 0x080fe200000000ff */
[C---:B------:R-:W-:Y:S01]  /*0740*/  FFMA R49, R9.reuse, R6, RZ ;  /* 0x0000000609317223 */ /* 0x040fe200000000ff */
[----:B------:R-:W0:Y:S01]  /*0750*/  LDS.64 R38, [R0+0x58] ;  /* 0x0000580000267984 */ /* 0x000e220000000a00 */
[C---:B------:R-:W-:Y:S01]  /*0760*/  FFMA R6, R9.reuse, R7, RZ ;  /* 0x0000000709067223 */ /* 0x040fe200000000ff */
[----:B------:R-:W-:Y:S01]  /*0770*/  FFMA R5, R9, R5, RZ ;  /* 0x0000000509057223 */ /* 0x000fe200000000ff */
[C---:B--2---:R-:W-:Y:S01]  /*0780*/  FFMA R7, R40.reuse, R3, R13 ;  /* 0x0000000328077223 */ /* 0x044fe2000000000d */
[C---:B------:R-:W-:Y:S01]  /*0790*/  FFMA R4, R3.reuse, R41, R4 ;  /* 0x0000002903047223 */ /* 0x040fe20000000004 */
[C---:B------:R-:W-:Y:S01]  /*07a0*/  FFMA R51, R3.reuse, R42, R35 ;  /* 0x0000002a03337223 */ /* 0x040fe20000000023 */
[----:B------:R-:W-:Y:S01]  /*07b0*/  FFMA R48, R3, R43, R2 ;  /* 0x0000002b03307223 */ /* 0x000fe20000000002 */
[----:B---3--:R-:W-:Y:S01]  /*07c0*/  FFMA R3, R40, R46, R15 ;  /* 0x0000002e28037223 */ /* 0x008fe2000000000f */
[C---:B------:R-:W-:Y:S01]  /*07d0*/  FFMA R2, R46.reuse, R41, R5 ;  /* 0x000000292e027223 */ /* 0x040fe20000000005 */
[----:B------:R-:W1:Y:S01]  /*07e0*/  LDS.128 R12, [R10+UR4+0xc0] ;  /* 0x0000c0040a0c7984 */ /* 0x000e620008000c00 */
[C---:B------:R-:W-:Y:S01]  /*07f0*/  FFMA R42, R46.reuse, R42, R49 ;  /* 0x0000002a2e2a7223 */ /* 0x040fe20000000031 */
[----:B------:R-:W-:Y:S01]  /*0800*/  FFMA R6, R46, R43, R6 ;  /* 0x0000002b2e067223 */ /* 0x000fe20000000006 */
[-C--:B----4-:R-:W-:Y:S01]  /*0810*/  FFMA R5, R20, R47.reuse, R3 ;  /* 0x0000002f14057223 */ /* 0x090fe20000000003 */
[C---:B-----5:R-:W-:Y:S01]  /*0820*/  FFMA R7, R44.reuse, R20, R7 ;  /* 0x000000142c077223 */ /* 0x060fe20000000007 */
[CC--:B------:R-:W-:Y:S01]  /*0830*/  FFMA R51, R44.reuse, R22.reuse, R51 ;  /* 0x000000162c337223 */ /* 0x0c0fe20000000033 */
[----:B------:R-:W-:Y:S01]  /*0840*/  FFMA R9, R21, R47, R2 ;  /* 0x0000002f15097223 */ /* 0x000fe20000000002 */
[C---:B------:R-:W-:Y:S01]  /*0850*/  FFMA R49, R47.reuse, R22, R42 ;  /* 0x000000162f317223 */ /* 0x040fe2000000002a */
[----:B------:R-:W-:Y:S01]  /*0860*/  FFMA R6, R47, R23, R6 ;  /* 0x000000172f067223 */ /* 0x000fe20000000006 */
[C---:B------:R-:W-:Y:S01]  /*0870*/  FFMA R4, R44.reuse, R21, R4 ;  /* 0x000000152c047223 */ /* 0x040fe20000000004 */
[----:B------:R-:W-:Y:S01]  /*0880*/  FFMA R48, R44, R23, R48 ;  /* 0x000000172c307223 */ /* 0x000fe20000000030 */
[----:B------:R-:W2:Y:S01]  /*0890*/  LDS.64 R34, [R0+0x18] ;  /* 0x0000180000227984 */ /* 0x000ea20000000a00 */
[C---:B------:R-:W-:Y:S01]  /*08a0*/  FFMA R41, R28.reuse, R45, R7 ;  /* 0x0000002d1c297223 */ /* 0x040fe20000000007 */
[C---:B------:R-:W-:Y:S01]  /*08b0*/  FFMA R51, R45.reuse, R30, R51 ;  /* 0x0000001e2d337223 */ /* 0x040fe20000000033 */
[----:B------:R-:W-:Y:S01]  /*08c0*/  FFMA R43, R28, R32, R5 ;  /* 0x000000201c2b7223 */ /* 0x000fe20000000005 */
[----:B------:R-:W3:Y:S01]  /*08d0*/  LDS.128 R20, [R10+UR4+0xe0] ;  /* 0x0000e0040a147984 */ /* 0x000ee20008000c00 */
[CC--:B------:R-:W-:Y:S01]  /*08e0*/  FFMA R28, R32.reuse, R29.reuse, R9 ;  /* 0x0000001d201c7223 */ /* 0x0c0fe20000000009 */
[C---:B------:R-:W-:Y:S01]  /*08f0*/  FFMA R30, R32.reuse, R30, R49 ;  /* 0x0000001e201e7223 */ /* 0x040fe20000000031 */
[----:B------:R-:W-:Y:S01]  /*0900*/  FFMA R40, R45, R29, R4 ;  /* 0x0000001d2d287223 */ /* 0x000fe20000000004 */
[----:B------:R-:W4:Y:S01]  /*0910*/  LDS.64 R2, [R0+0x60] ;  /* 0x0000600000027984 */ /* 0x000f220000000a00 */
[----:B------:R-:W-:Y:S01]  /*0920*/  FFMA R32, R32, R31, R6 ;  /* 0x0000001f20207223 */ /* 0x000fe20000000006 */
[----:B------:R-:W-:Y:S01]  /*0930*/  FFMA R29, R33, R26, R30 ;  /* 0x0000001a211d7223 */ /* 0x000fe2000000001e */
[-C--:B------:R-:W-:Y:S01]  /*0940*/  FFMA R43, R24, R33.reuse, R43 ;  /* 0x00000021182b7223 */ /* 0x080fe2000000002b */
[----:B------:R-:W5:Y:S01]  /*0950*/  LDS.128 R4, [R10+UR4+0x100] ;  /* 0x000100040a047984 */ /* 0x000f620008000c00 */
[----:B------:R-:W-:Y:S01]  /*0960*/  FFMA R9, R25, R33, R28 ;  /* 0x0000002119097223 */ /* 0x000fe2000000001c */
[----:B------:R-:W-:Y:S01]  /*0970*/  FFMA R30, R33, R27, R32 ;  /* 0x0000001b211e7223 */ /* 0x000fe20000000020 */
[----:B------:R-:W-:Y:S01]  /*0980*/  FFMA R48, R45, R31, R48 ;  /* 0x0000001f2d307223 */ /* 0x000fe20000000030 */
[----:B------:R-:W5:Y:S01]  /*0990*/  LDS.64 R32, [R0+0x20] ;  /* 0x0000200000207984 */ /* 0x000f620000000a00 */
[C---:B------:R-:W-:Y:S01]  /*09a0*/  FFMA R41, R36.reuse, R24, R41 ;  /* 0x0000001824297223 */ /* 0x040fe20000000029 */
[C---:B------:R-:W-:Y:S01]  /*09b0*/  FFMA R40, R36.reuse, R25, R40 ;  /* 0x0000001924287223 */ /* 0x040fe20000000028 */
[C---:B------:R-:W-:Y:S01]  /*09c0*/  FFMA R51, R36.reuse, R26, R51 ;  /* 0x0000001a24337223 */ /* 0x040fe20000000033 */
[----:B------:R-:W-:Y:S01]  /*09d0*/  FFMA R48, R36, R27, R48 ;  /* 0x0000001b24307223 */ /* 0x000fe20000000030 */
[C---:B------:R-:W-:Y:S01]  /*09e0*/  FFMA R41, R16.reuse, R37, R41 ;  /* 0x0000002510297223 */ /* 0x040fe20000000029 */
[C---:B------:R-:W-:Y:S01]  /*09f0*/  FFMA R40, R37.reuse, R17, R40 ;  /* 0x0000001125287223 */ /* 0x040fe20000000028 */
[C---:B------:R-:W-:Y:S01]  /*0a00*/  FFMA R51, R37.reuse, R18, R51 ;  /* 0x0000001225337223 */ /* 0x040fe20000000033 */
[----:B------:R-:W-:Y:S01]  /*0a10*/  FFMA R48, R37, R19, R48 ;  /* 0x0000001325307223 */ /* 0x000fe20000000030 */
[----:B------:R-:W5:Y:S01]  /*0a20*/  LDS.128 R24, [R10+UR4+0x120] ;  /* 0x000120040a187984 */ /* 0x000f620008000c00 */
[----:B0-----:R-:W-:Y:S01]  /*0a30*/  FFMA R43, R16, R38, R43 ;  /* 0x00000026102b7223 */ /* 0x001fe2000000002b */
[C---:B------:R-:W-:Y:S01]  /*0a40*/  FFMA R28, R38.reuse, R17, R9 ;  /* 0x00000011261c7223 */ /* 0x040fe20000000009 */
[C---:B------:R-:W-:Y:S01]  /*0a50*/  FFMA R42, R38.reuse, R18, R29 ;  /* 0x00000012262a7223 */ /* 0x040fe2000000001d */
[----:B------:R-:W0:Y:S01]  /*0a60*/  LDS.64 R36, [R0+0x68] ;  /* 0x0000680000247984 */ /* 0x000e220000000a00 */
[----:B------:R-:W-:Y:S01]  /*0a70*/  FFMA R30, R38, R19, R30 ;  /* 0x00000013261e7223 */ /* 0x000fe2000000001e */
[-C--:B-1----:R-:W-:Y:S01]  /*0a80*/  FFMA R43, R12, R39.reuse, R43 ;  /* 0x000000270c2b7223 */ /* 0x082fe2000000002b */
[----:B------:R-:W-:Y:S01]  /*0a90*/  FFMA R29, R39, R14, R42 ;  /* 0x0000000e271d7223 */ /* 0x000fe2000000002a */
[----:B------:R-:W1:Y:S01]  /*0aa0*/  LDS.128 R16, [R10+UR4+0x140] ;  /* 0x000140040a107984 */ /* 0x000e620008000c00 */
[----:B------:R-:W-:Y:S01]  /*0ab0*/  FFMA R9, R13, R39, R28 ;  /* 0x000000270d097223 */ /* 0x000fe2000000001c */
[----:B------:R-:W-:-:S02]  /*0ac0*/  FFMA R42, R39, R15, R30 ;  /* 0x0000000f272a7223 */ /* 0x000fc4000000001e */
[----:B------:R-:W1:Y:S01]  /*0ad0*/  LDS.64 R38, [R0+0x28] ;  /* 0x0000280000267984 */ /* 0x000e620000000a00 */
[C---:B--2---:R-:W-:Y:S01]  /*0ae0*/  FFMA R40, R34.reuse, R13, R40 ;  /* 0x0000000d22287223 */ /* 0x044fe20000000028 */
[C---:B------:R-:W-:Y:S01]  /*0af0*/  FFMA R41, R34.reuse, R12, R41 ;  /* 0x0000000c22297223 */ /* 0x040fe20000000029 */
[C---:B------:R-:W-:Y:S01]  /*0b00*/  FFMA R51, R34.reuse, R14, R51 ;  /* 0x0000000e22337223 */ /* 0x040fe20000000033 */
[----:B------:R-:W-:Y:S01]  /*0b10*/  FFMA R48, R34, R15, R48 ;  /* 0x0000000f22307223 */ /* 0x000fe20000000030 */
[C---:B---3--:R-:W-:Y:S01]  /*0b20*/  FFMA R28, R35.reuse, R21, R40 ;  /* 0x00000015231c7223 */ /* 0x048fe20000000028 */
[----:B------:R-:W2:Y:S01]  /*0b30*/  LDS.128 R12, [R10+UR4+0x160] ;  /* 0x000160040a0c7984 */ /* 0x000ea20008000c00 */
[----:B------:R-:W-:Y:S01]  /*0b40*/  FFMA R41, R20, R35, R41 ;  /* 0x0000002314297223 */ /* 0x000fe20000000029 */
[-C--:B------:R-:W-:Y:S01]  /*0b50*/  FFMA R51, R35, R22.reuse, R51 ;  /* 0x0000001623337223 */ /* 0x080fe20000000033 */
[----:B----4-:R-:W-:Y:S01]  /*0b60*/  FFMA R44, R2, R22, R29 ;  /* 0x00000016022c7223 */ /* 0x010fe2000000001d */
[----:B------:R-:W-:Y:S01]  /*0b70*/  FFMA R43, R20, R2, R43 ;  /* 0x00000002142b7223 */ /* 0x000fe2000000002b */
[C---:B------:R-:W-:Y:S01]  /*0b80*/  FFMA R30, R2.reuse, R21, R9 ;  /* 0x00000015021e7223 */ /* 0x040fe20000000009 */
[-C--:B------:R-:W-:Y:S01]  /*0b90*/  FFMA R42, R2, R23.reuse, R42 ;  /* 0x00000017022a7223 */ /* 0x080fe2000000002a */
[----:B-----5:R-:W-:Y:S01]  /*0ba0*/  FFMA R9, R3, R6, R44 ;  /* 0x0000000603097223 */ /* 0x020fe2000000002c */
[----:B------:R-:W-:Y:S01]  /*0bb0*/  FFMA R40, R35, R23, R48 ;  /* 0x0000001723287223 */ /* 0x000fe20000000030 */
[-C--:B------:R-:W-:Y:S01]  /*0bc0*/  FFMA R47, R4, R3.reuse, R43 ;  /* 0x00000003042f7223 */ /* 0x080fe2000000002b */
[----:B------:R-:W-:Y:S01]  /*0bd0*/  FFMA R49, R5, R3, R30 ;  /* 0x0000000305317223 */ /* 0x000fe2000000001e */
[----:B------:R-:W-:Y:S01]  /*0be0*/  FFMA R44, R3, R7, R42 ;  /* 0x00000007032c7223 */ /* 0x000fe2000000002a */
[----:B------:R-:W-:Y:S01]  /*0bf0*/  LDS.128 R20, [R10+UR4+0x180] ;  /* 0x000180040a147984 */ /* 0x000fe20008000c00 */
[C---:B------:R-:W-:Y:S01]  /*0c00*/  FFMA R46, R32.reuse, R5, R28 ;  /* 0x00000005202e7223 */ /* 0x040fe2000000001c */
[C---:B------:R-:W-:Y:S01]  /*0c10*/  FFMA R43, R32.reuse, R4, R41 ;  /* 0x00000004202b7223 */ /* 0x040fe20000000029 */
[C---:B------:R-:W-:Y:S01]  /*0c20*/  FFMA R45, R32.reuse, R6, R51 ;  /* 0x00000006202d7223 */ /* 0x040fe20000000033 */
[----:B------:R-:W3:Y:S01]  /*0c30*/  LDS.64 R2, [R0+0x30] ;  /* 0x0000300000027984 */ /* 0x000ee20000000a00 */
[----:B------:R-:W-:-:S03]  /*0c40*/  FFMA R42, R32, R7, R40 ;  /* 0x00000007202a7223 */ /* 0x000fc60000000028 */
[----:B------:R-:W4:Y:S01]  /*0c50*/  LDS.128 R28, [R10+UR4+0x1a0] ;  /* 0x0001a0040a1c7984 */ /* 0x000f220008000c00 */
[C---:B------:R-:W-:Y:S01]  /*0c60*/  FFMA R43, R24.reuse, R33, R43 ;  /* 0x00000021182b7223 */ /* 0x040fe2000000002b */
[C---:B------:R-:W-:Y:S01]  /*0c70*/  FFMA R45, R33.reuse, R26, R45 ;  /* 0x0000001a212d7223 */ /* 0x040fe2000000002d */
[CC--:B------:R-:W-:Y:S01]  /*0c80*/  FFMA R46, R33.reuse, R25.reuse, R46 ;  /* 0x00000019212e7223 */ /* 0x0c0fe2000000002e */
[----:B------:R-:W5:Y:S01]  /*0c90*/  LDS.64 R34, [R0+0x70] ;  /* 0x0000700000227984 */ /* 0x000f620000000a00 */
[----:B0-----:R-:W-:Y:S01]  /*0ca0*/  FFMA R47, R24, R36, R47 ;  /* 0x00000024182f7223 */ /* 0x001fe2000000002f */
[C---:B------:R-:W-:Y:S01]  /*0cb0*/  FFMA R24, R36.reuse, R25, R49 ;  /* 0x0000001924187223 */ /* 0x040fe20000000031 */
[C---:B------:R-:W-:Y:S01]  /*0cc0*/  FFMA R26, R36.reuse, R26, R9 ;  /* 0x0000001a241a7223 */ /* 0x040fe20000000009 */
[----:B------:R-:W0:Y:S01]  /*0cd0*/  LDS.64 R40, [R0+0x78] ;  /* 0x0000780000287984 */ /* 0x000e220000000a00 */
[-C--:B------:R-:W-:Y:S01]  /*0ce0*/  FFMA R42, R33, R27.reuse, R42 ;  /* 0x0000001b212a7223 */ /* 0x080fe2000000002a */
[----:B------:R-:W-:Y:S01]  /*0cf0*/  FFMA R44, R36, R27, R44 ;  /* 0x0000001b242c7223 */ /* 0x000fe2000000002c */
[-C--:B-1----:R-:W-:Y:S01]  /*0d00*/  FFMA R9, R16, R37.reuse, R47 ;  /* 0x0000002510097223 */ /* 0x082fe2000000002f */
[----:B------:R-:W-:Y:S01]  /*0d10*/  LDS.128 R4, [R10+UR4+0x1c0] ;  /* 0x0001c0040a047984 */ /* 0x000fe20008000c00 */
[----:B------:R-:W-:Y:S01]  /*0d20*/  FFMA R49, R17, R37, R24 ;  /* 0x0000002511317223 */ /* 0x000fe20000000018 */
[C---:B------:R-:W-:Y:S01]  /*0d30*/  FFMA R47, R37.reuse, R18, R26 ;  /* 0x00000012252f7223 */ /* 0x040fe2000000001a */
[----:B------:R-:W-:Y:S01]  /*0d40*/  FFMA R44, R37, R19, R44 ;  /* 0x00000013252c7223 */ /* 0x000fe2000000002c */
[----:B------:R-:W1:Y:S01]  /*0d50*/  LDS.64 R32, [R0+0x38] ;  /* 0x0000380000207984 */ /* 0x000e620000000a00 */
[C---:B------:R-:W-:Y:S01]  /*0d60*/  FFMA R43, R38.reuse, R16, R43 ;  /* 0x00000010262b7223 */ /* 0x040fe2000000002b */
[C---:B------:R-:W-:Y:S01]  /*0d70*/  FFMA R46, R38.reuse, R17, R46 ;  /* 0x00000011262e7223 */ /* 0x040fe2000000002e */
[C---:B------:R-:W-:Y:S01]  /*0d80*/  FFMA R45, R38.reuse, R18, R45 ;  /* 0x00000012262d7223 */ /* 0x040fe2000000002d */
[----:B------:R-:W1:Y:S01]  /*0d90*/  LDS.128 R24, [R10+UR4+0x1e0] ;  /* 0x0001e0040a187984 */ /* 0x000e620008000c00 */
[----:B------:R-:W-:Y:S01]  /*0da0*/  FFMA R42, R38, R19, R42 ;  /* 0x00000013262a7223 */ /* 0x000fe2000000002a */
[----:B--2---:R-:W-:Y:S01]  /*0db0*/  FFMA R43, R12, R39, R43 ;  /* 0x000000270c2b7223 */ /* 0x004fe2000000002b */
[C---:B------:R-:W-:Y:S01]  /*0dc0*/  FFMA R46, R39.reuse, R13, R46 ;  /* 0x0000000d272e7223 */ /* 0x040fe2000000002e */
[----:B------:R2:W1:Y:S01]  /*0dd0*/  LDS.64 R36, [R0+0x80] ;  /* 0x0000800000247984 */ /* 0x0004620000000a00 */
[C---:B------:R-:W-:Y:S01]  /*0de0*/  FFMA R45, R39.reuse, R14, R45 ;  /* 0x0000000e272d7223 */ /* 0x040fe2000000002d */
[----:B------:R-:W-:-:S02]  /*0df0*/  FFMA R42, R39, R15, R42 ;  /* 0x0000000f272a7223 */ /* 0x000fc4000000002a */
[----:B------:R-:W1:Y:S01]  /*0e00*/  LDS.128 R16, [R10+UR4+0x200] ;  /* 0x000200040a107984 */ /* 0x000e620008000c00 */
[C---:B---3--:R-:W-:Y:S01]  /*0e10*/  FFMA R43, R2.reuse, R20, R43 ;  /* 0x00000014022b7223 */ /* 0x048fe2000000002b */
[C---:B------:R-:W-:Y:S01]  /*0e20*/  FFMA R46, R2.reuse, R21, R46 ;  /* 0x00000015022e7223 */ /* 0x040fe2000000002e */
[C---:B------:R-:W-:Y:S01]  /*0e30*/  FFMA R45, R2.reuse, R22, R45 ;  /* 0x00000016022d7223 */ /* 0x040fe2000000002d */
[----:B------:R-:W-:Y:S01]  /*0e40*/  FFMA R42, R2, R23, R42 ;  /* 0x00000017022a7223 */ /* 0x000fe2000000002a */
[----:B----4-:R-:W-:Y:S01]  /*0e50*/  FFMA R43, R28, R3, R43 ;  /* 0x000000031c2b7223 */ /* 0x010fe2000000002b */
[C---:B------:R-:W-:Y:S01]  /*0e60*/  FFMA R46, R3.reuse, R29, R46 ;  /* 0x0000001d032e7223 */ /* 0x040fe2000000002e */
[C---:B------:R-:W-:Y:S01]  /*0e70*/  FFMA R45, R3.reuse, R30, R45 ;  /* 0x0000001e032d7223 */ /* 0x040fe2000000002d */
[----:B------:R-:W-:Y:S01]  /*0e80*/  FFMA R42, R3, R31, R42 ;  /* 0x0000001f032a7223 */ /* 0x000fe2000000002a */
[----:B-----5:R-:W-:Y:S01]  /*0e90*/  FFMA R9, R12, R34, R9 ;  /* 0x000000220c097223 */ /* 0x020fe20000000009 */
[----:B------:R-:W3:Y:S01]  /*0ea0*/  LDC.64 R2, c[0x0][0x380] ;  /* 0x0000e000ff027b82 */ /* 0x000ee20000000a00 */
[C---:B------:R-:W-:Y:S01]  /*0eb0*/  FFMA R12, R34.reuse, R13, R49 ;  /* 0x0000000d220c7223 */ /* 0x040fe20000000031 */
[C---:B------:R-:W-:Y:S01]  /*0ec0*/  FFMA R14, R34.reuse, R14, R47 ;  /* 0x0000000e220e7223 */ /* 0x040fe2000000002f */
[----:B------:R-:W-:Y:S01]  /*0ed0*/  FFMA R44, R34, R15, R44 ;  /* 0x0000000f222c7223 */ /* 0x000fe2000000002c */
[-C--:B------:R-:W-:Y:S01]  /*0ee0*/  FFMA R9, R20, R35.reuse, R9 ;  /* 0x0000002314097223 */ /* 0x080fe20000000009 */
[----:B------:R-:W-:Y:S01]  /*0ef0*/  FFMA R13, R21, R35, R12 ;  /* 0x00000023150d7223 */ /* 0x000fe2000000000c */
[C---:B------:R-:W-:Y:S01]  /*0f00*/  FFMA R15, R35.reuse, R22, R14 ;  /* 0x00000016230f7223 */ /* 0x040fe2000000000e */
[----:B------:R-:W-:Y:S01]  /*0f10*/  FFMA R44, R35, R23, R44 ;  /* 0x00000017232c7223 */ /* 0x000fe2000000002c */
[----:B0-----:R-:W-:Y:S01]  /*0f20*/  FFMA R9, R28, R40, R9 ;  /* 0x000000281c097223 */ /* 0x001fe20000000009 */
[C---:B--2---:R-:W-:Y:S01]  /*0f30*/  FFMA R0, R40.reuse, R29, R13 ;  /* 0x0000001d28007223 */ /* 0x044fe2000000000d */
[C---:B------:R-:W-:Y:S01]  /*0f40*/  FFMA R30, R40.reuse, R30, R15 ;  /* 0x0000001e281e7223 */ /* 0x040fe2000000000f */
[----:B------:R-:W-:Y:S01]  /*0f50*/  FFMA R44, R40, R31, R44 ;  /* 0x0000001f282c7223 */ /* 0x000fe2000000002c */
[C---:B-1----:R-:W-:Y:S01]  /*0f60*/  FFMA R43, R32.reuse, R4, R43 ;  /* 0x00000004202b7223 */ /* 0x042fe2000000002b */
[C---:B------:R-:W-:Y:S01]  /*0f70*/  FFMA R46, R32.reuse, R5, R46 ;  /* 0x00000005202e7223 */ /* 0x040fe2000000002e */
[CC--:B------:R-:W-:Y:S01]  /*0f80*/  FFMA R45, R32.reuse, R6.reuse, R45 ;  /* 0x00000006202d7223 */ /* 0x0c0fe2000000002d */
[----:B------:R-:W-:Y:S01]  /*0f90*/  FFMA R42, R32, R7, R42 ;  /* 0x00000007202a7223 */ /* 0x000fe2000000002a */
[-C--:B------:R-:W-:Y:S01]  /*0fa0*/  FFMA R9, R4, R41.reuse, R9 ;  /* 0x0000002904097223 */ /* 0x080fe20000000009 */
[----:B------:R-:W-:Y:S01]  /*0fb0*/  FFMA R13, R5, R41, R0 ;  /* 0x00000029050d7223 */ /* 0x000fe20000000000 */
[C---:B------:R-:W-:Y:S01]  /*0fc0*/  FFMA R15, R41.reuse, R6, R30 ;  /* 0x00000006290f7223 */ /* 0x040fe2000000001e */
[----:B------:R-:W-:Y:S01]  /*0fd0*/  FFMA R44, R41, R7, R44 ;  /* 0x00000007292c7223 */ /* 0x000fe2000000002c */
[C---:B------:R-:W-:Y:S01]  /*0fe0*/  FFMA R43, R24.reuse, R33, R43 ;  /* 0x00000021182b7223 */ /* 0x040fe2000000002b */
[C---:B------:R-:W-:Y:S01]  /*0ff0*/  FFMA R5, R33.reuse, R25, R46 ;  /* 0x0000001921057223 */ /* 0x040fe2000000002e */
[C---:B------:R-:W-:Y:S01]  /*1000*/  FFMA R45, R33.reuse, R26, R45 ;  /* 0x0000001a212d7223 */ /* 0x040fe2000000002d */
[----:B------:R-:W-:Y:S01]  /*1010*/  FFMA R42, R33, R27, R42 ;  /* 0x0000001b212a7223 */ /* 0x000fe2000000002a */
[----:B------:R-:W-:Y:S01]  /*1020*/  FFMA R24, R24, R36, R9 ;  /* 0x0000002418187223 */ /* 0x000fe20000000009 */
[C---:B------:R-:W-:Y:S01]  /*1030*/  FFMA R0, R36.reuse, R25, R13 ;  /* 0x0000001924007223 */ /* 0x040fe2000000000d */
[C---:B------:R-:W-:Y:S01]  /*1040*/  FFMA R26, R36.reuse, R26, R15 ;  /* 0x0000001a241a7223 */ /* 0x040fe2000000000f */
[----:B------:R-:W-:Y:S01]  /*1050*/  FFMA R44, R36, R27, R44 ;  /* 0x0000001b242c7223 */ /* 0x000fe2000000002c */
[----:B------:R-:W-:Y:S01]  /*1060*/  FFMA R5, R8, R17, R5 ;  /* 0x0000001108057223 */ /* 0x000fe20000000005 */
[----:B---3--:R-:W-:-:S04]  /*1070*/  IMAD.WIDE.U32 R2, R11, 0x4, R2 ;  /* 0x000000040b027825 */ /* 0x008fc800078e0002 */
[----:B------:R-:W-:Y:S01]  /*1080*/  FFMA R9, R8, R19, R42 ;  /* 0x0000001308097223 */ /* 0x000fe2000000002a */
[C---:B------:R-:W-:Y:S01]  /*1090*/  FFMA R43, R16.reuse, R8, R43 ;  /* 0x00000008102b7223 */ /* 0x040fe2000000002b */
[-C--:B------:R-:W-:Y:S01]  /*10a0*/  FFMA R7, R16, R37.reuse, R24 ;  /* 0x0000002510077223 */ /* 0x080fe20000000018 */
[----:B------:R-:W-:Y:S01]  /*10b0*/  FFMA R17, R17, R37, R0 ;  /* 0x0000002511117223 */ /* 0x000fe20000000000 */
[-C--:B------:R-:W-:Y:S01]  /*10c0*/  FFMA R45, R8, R18.reuse, R45 ;  /* 0x00000012082d7223 */ /* 0x080fe2000000002d */
[C---:B------:R-:W-:Y:S01]  /*10d0*/  FFMA R11, R37.reuse, R18, R26 ;  /* 0x00000012250b7223 */ /* 0x040fe2000000001a */
[----:B------:R-:W-:Y:S01]  /*10e0*/  FFMA R19, R37, R19, R44 ;  /* 0x0000001325137223 */ /* 0x000fe2000000002c */
[----:B------:R-:W-:Y:S04]  /*10f0*/  STG.E desc[UR8][R2.64], R43 ;  /* 0x0000002b02007986 */ /* 0x000fe8000c101908 */
[----:B------:R-:W-:Y:S04]  /*1100*/  STG.E desc[UR8][R2.64+0x4], R5 ;  /* 0x0000040502007986 */ /* 0x000fe8000c101908 */
[----:B------:R-:W-:Y:S04]  /*1110*/  STG.E desc[UR8][R2.64+0x8], R45 ;  /* 0x0000082d02007986 */ /* 0x000fe8000c101908 */
[----:B------:R-:W-:Y:S04]  /*1120*/  STG.E desc[UR8][R2.64+0xc], R9 ;  /* 0x00000c0902007986 */ /* 0x000fe8000c101908 */
[----:B------:R-:W-:Y:S04]  /*1130*/  STG.E desc[UR8][R2.64+0x20], R7 ;  /* 0x0000200702007986 */ /* 0x000fe8000c101908 */
[----:B------:R-:W-:Y:S04]  /*1140*/  STG.E desc[UR8][R2.64+0x24], R17 ;  /* 0x0000241102007986 */ /* 0x000fe8000c101908 */
[----:B------:R-:W-:Y:S04]  /*1150*/  STG.E desc[UR8][R2.64+0x28], R11 ;  /* 0x0000280b02007986 */ /* 0x000fe8000c101908 */
[----:B------:R-:W-:Y:S01]  /*1160*/  STG.E desc[UR8][R2.64+0x2c], R19 ;  /* 0x00002c1302007986 */ /* 0x000fe2000c101908 */
[----:B------:R-:W-:Y:S05]  /*1170*/  EXIT ;  /* 0x000000000000794d */ /* 0x000fea0003800000 */
.L_x_0:
[----:B------:R-:W-:-:S00]  /*1180*/  BRA `(.L_x_0) ;  /* 0xfffffffc00fc7947 */ /* 0x000fc0000383ffff */
[----:B------:R-:W-:-:S00]  /*1190*/  NOP ;  /* 0x0000000000007918 */ /* 0x000fc00000000000 */
        /* <DEDUP_REMOVED lines=14> */
.L_x_1:


//--------------------- .nv.shared.default_function_kernel --------------------------
	.section	.nv.shared.default_function_kernel,"aw",@nobits
	.sectionflags	@""
	.align	4
.nv.shared.default_function_kernel:
	.zero		1840


//--------------------- .nv.shared.reserved.0     --------------------------
	.section	.nv.shared.reserved.0,"aw",@nobits
	.weak		__nv_reservedSMEM_offset_0_alias
	.size		__nv_reservedSMEM_offset_0_alias, 0, 64
	.other		__nv_reservedSMEM_offset_0_alias,@"STO_CUDA_RESERVED_SHARED STV_DEFAULT"
__nv_reservedSMEM_offset_0_alias:
	.zero		0
	.zero		64


//--------------------- .nv.constant0.default_function_kernel --------------------------
	.section	.nv.constant0.default_function_kernel,"a",@progbits
	.sectionflags	@""
	.align	4
.nv.constant0.default_function_kernel:
	.zero		920


//--------------------- SYMBOLS --------------------------

	.type		.nv.reservedSmem.offset0,@object
	.size		.nv.reservedSmem.offset0,0x4
	.type		.nv.reservedSmem.cap,@object
	.size		.nv.reservedSmem.cap,0x4
